	.headerflags	@"EF_CUDA_TEXMODE_UNIFIED EF_CUDA_64BIT_ADDRESS EF_CUDA_ACCELERATORS EF_CUDA_SM90 EF_CUDA_VIRTUAL_SM(EF_CUDA_SM90)"
	.elftype	@"ET_EXEC"


//--------------------- .nv.info                  --------------------------
	.section	.nv.info,"",@"SHT_CUDA_INFO"
	.align	4


	//----- nvinfo : EIATTR_REGCOUNT
	.align		4
        /*0000*/ 	.byte	0x04, 0x2f
        /*0002*/ 	.short	(.L_3 - .L_2)
	.align		4
.L_2:
        /*0004*/ 	.word	index@(triton_poi_fused__native_batch_norm_legit_no_training_relu_30)
        /*0008*/ 	.word	0x00000010


	//----- nvinfo : EIATTR_MIN_STACK_SIZE
	.align		4
.L_3:
        /*000c*/ 	.byte	0x04, 0x12
        /*000e*/ 	.short	(.L_5 - .L_4)
	.align		4
.L_4:
        /*0010*/ 	.word	index@(triton_poi_fused__native_batch_norm_legit_no_training_relu_30)
        /*0014*/ 	.word	0x00000000


	//----- nvinfo : EIATTR_FRAME_SIZE
	.align		4
.L_5:
        /*0018*/ 	.byte	0x04, 0x11
        /*001a*/ 	.short	(.L_7 - .L_6)
	.align		4
.L_6:
        /*001c*/ 	.word	index@(triton_poi_fused__native_batch_norm_legit_no_training_relu_30)
        /*0020*/ 	.word	0x00000000


	//----- nvinfo : EIATTR_MIN_STACK_SIZE
	.align		4
.L_7:
        /*0024*/ 	.byte	0x04, 0x12
        /*0026*/ 	.short	(.L_9 - .L_8)
	.align		4
.L_8:
        /*0028*/ 	.word	index@(triton_poi_fused__native_batch_norm_legit_no_training_relu_30)
        /*002c*/ 	.word	0x00000000
.L_9:


//--------------------- .nv.info.triton_poi_fused__native_batch_norm_legit_no_training_relu_30 --------------------------
	.section	.nv.info.triton_poi_fused__native_batch_norm_legit_no_training_relu_30,"",@"SHT_CUDA_INFO"
	.sectionflags	@""
	.align	4


	//----- nvinfo : EIATTR_CUDA_API_VERSION
	.align		4
        /*0000*/ 	.byte	0x04, 0x37
        /*0002*/ 	.short	(.L_11 - .L_10)
.L_10:
        /*0004*/ 	.word	0x0000007c


	//----- nvinfo : EIATTR_KPARAM_INFO
	.align		4
.L_11:
        /*0008*/ 	.byte	0x04, 0x17
        /*000a*/ 	.short	(.L_13 - .L_12)
.L_12:
        /*000c*/ 	.word	0x00000000
        /*0010*/ 	.short	0x0006
        /*0012*/ 	.short	0x0030
        /*0014*/ 	.byte	0x00, 0xf0, 0x11, 0x00


	//----- nvinfo : EIATTR_KPARAM_INFO
	.align		4
.L_13:
        /*0018*/ 	.byte	0x04, 0x17
        /*001a*/ 	.short	(.L_15 - .L_14)
.L_14:
        /*001c*/ 	.word	0x00000000
        /*0020*/ 	.short	0x0005
        /*0022*/ 	.short	0x0028
        /*0024*/ 	.byte	0x00, 0xf4, 0x21, 0x00


	//----- nvinfo : EIATTR_KPARAM_INFO
	.align		4
.L_15:
        /*0028*/ 	.byte	0x04, 0x17
        /*002a*/ 	.short	(.L_17 - .L_16)
.L_16:
        /*002c*/ 	.word	0x00000000
        /*0030*/ 	.short	0x0004
        /*0032*/ 	.short	0x0020
        /*0034*/ 	.byte	0x00, 0xf4, 0x21, 0x00


	//----- nvinfo : EIATTR_KPARAM_INFO
	.align		4
.L_17:
        /*0038*/ 	.byte	0x04, 0x17
        /*003a*/ 	.short	(.L_19 - .L_18)
.L_18:
        /*003c*/ 	.word	0x00000000
        /*0040*/ 	.short	0x0003
        /*0042*/ 	.short	0x0018
        /*0044*/ 	.byte	0x00, 0xf4, 0x21, 0x00


	//----- nvinfo : EIATTR_KPARAM_INFO
	.align		4
.L_19:
        /*0048*/ 	.byte	0x04, 0x17
        /*004a*/ 	.short	(.L_21 - .L_20)
.L_20:
        /*004c*/ 	.word	0x00000000
        /*0050*/ 	.short	0x0002
        /*0052*/ 	.short	0x0010
        /*0054*/ 	.byte	0x00, 0xf4, 0x21, 0x00


	//----- nvinfo : EIATTR_KPARAM_INFO
	.align		4
.L_21:
        /*0058*/ 	.byte	0x04, 0x17
        /*005a*/ 	.short	(.L_23 - .L_22)
.L_22:
        /*005c*/ 	.word	0x00000000
        /*0060*/ 	.short	0x0001
        /*0062*/ 	.short	0x0008
        /*0064*/ 	.byte	0x00, 0xf4, 0x21, 0x00


	//----- nvinfo : EIATTR_KPARAM_INFO
	.align		4
.L_23:
        /*0068*/ 	.byte	0x04, 0x17
        /*006a*/ 	.short	(.L_25 - .L_24)
.L_24:
        /*006c*/ 	.word	0x00000000
        /*0070*/ 	.short	0x0000
        /*0072*/ 	.short	0x0000
        /*0074*/ 	.byte	0x00, 0xf4, 0x21, 0x00


	//----- nvinfo : EIATTR_SPARSE_MMA_MASK
	.align		4
.L_25:
        /*0078*/ 	.byte	0x03, 0x50
        /*007a*/ 	.short	0x0000


	//----- nvinfo : EIATTR_MAXREG_COUNT
	.align		4
        /*007c*/ 	.byte	0x03, 0x1b
        /*007e*/ 	.short	0x00ff


	//----- nvinfo : EIATTR_EXIT_INSTR_OFFSETS
	.align		4
        /*0080*/ 	.byte	0x04, 0x1c
        /*0082*/ 	.short	(.L_27 - .L_26)


	//   ....[0]....
.L_26:
        /*0084*/ 	.word	0x000002d0


	//----- nvinfo : EIATTR_REQNTID
	.align		4
.L_27:
        /*0088*/ 	.byte	0x04, 0x10
        /*008a*/ 	.short	(.L_29 - .L_28)
.L_28:
        /*008c*/ 	.word	0x00000080
        /*0090*/ 	.word	0x00000001
        /*0094*/ 	.word	0x00000001


	//----- nvinfo : EIATTR_CBANK_PARAM_SIZE
	.align		4
.L_29:
        /*0098*/ 	.byte	0x03, 0x19
        /*009a*/ 	.short	0x0034


	//----- nvinfo : EIATTR_PARAM_CBANK
	.align		4
        /*009c*/ 	.byte	0x04, 0x0a
        /*009e*/ 	.short	(.L_31 - .L_30)
	.align		4
.L_30:
        /*00a0*/ 	.word	index@(.nv.constant0.triton_poi_fused__native_batch_norm_legit_no_training_relu_30)
        /*00a4*/ 	.short	0x0210
        /*00a6*/ 	.short	0x0034


	//----- nvinfo : EIATTR_SW_WAR
	.align		4
.L_31:
        /*00a8*/ 	.byte	0x04, 0x36
        /*00aa*/ 	.short	(.L_33 - .L_32)
.L_32:
        /*00ac*/ 	.word	0x00000008
.L_33:


//--------------------- .nv.callgraph             --------------------------
	.section	.nv.callgraph,"",@"SHT_CUDA_CALLGRAPH"
	.align	4
	.sectionentsize	8
	.align		4
        /*0000*/ 	.word	0x00000000
	.align		4
        /*0004*/ 	.word	0xffffffff
	.align		4
        /*0008*/ 	.word	0x00000000
	.align		4
        /*000c*/ 	.word	0xfffffffe
	.align		4
        /*0010*/ 	.word	0x00000000
	.align		4
        /*0014*/ 	.word	0xfffffffd
	.align		4
        /*0018*/ 	.word	0x00000000
	.align		4
        /*001c*/ 	.word	0xfffffffc


//--------------------- .nv.constant4             --------------------------
	.section	.nv.constant4,"a",@progbits
	.align	8
	.align		8
.nv.constant4:
        /*0000*/ 	.dword	_$_str
	.align		8
        /*0008*/ 	.dword	_$_str_$_2


//--------------------- .text.triton_poi_fused__native_batch_norm_legit_no_training_relu_30 --------------------------
	.section	.text.triton_poi_fused__native_batch_norm_legit_no_training_relu_30,"ax",@progbits
	.align	128
        .global         triton_poi_fused__native_batch_norm_legit_no_training_relu_30
        .type           triton_poi_fused__native_batch_norm_legit_no_training_relu_30,@function
        .size           triton_poi_fused__native_batch_norm_legit_no_training_relu_30,(.L_x_1 - triton_poi_fused__native_batch_norm_legit_no_training_relu_30)
        .other          triton_poi_fused__native_batch_norm_legit_no_training_relu_30,@"STO_CUDA_ENTRY STV_DEFAULT"
triton_poi_fused__native_batch_norm_legit_no_training_relu_30:
.text.triton_poi_fused__native_batch_norm_legit_no_training_relu_30:
[----:B------:R-:W-:Y:S01]  /*0000*/  LDC R1, c[0x0][0x28] ;  /* 0x00000a00ff017b82 */ /* 0x000fe20000000800 */
[----:B------:R-:W1:Y:S07]  /*0010*/  S2R R0, SR_TID.X ;  /* 0x0000000000007919 */ /* 0x000e6e0000002100 */
[----:B------:R-:W2:Y:S01]  /*0020*/  LDC.64 R6, c[0x0][0x220] ;  /* 0x00008800ff067b82 */ /* 0x000ea20000000a00 */
[----:B------:R-:W-:Y:S01]  /*0030*/  ULDC.64 UR4, c[0x0][0x208] ;  /* 0x0000820000047ab9 */ /* 0x000fe20000000a00 */
[----:B------:R-:W3:Y:S06]  /*0040*/  S2R R3, SR_CTAID.X ;  /* 0x0000000000037919 */ /* 0x000eec0000002500 */
[----:B------:R-:W4:Y:S08]  /*0050*/  LDC.64 R4, c[0x0][0x218] ;  /* 0x00008600ff047b82 */ /* 0x000f300000000a00 */
[----:B------:R-:W5:Y:S08]  /*0060*/  LDC.64 R8, c[0x0][0x228] ;  /* 0x00008a00ff087b82 */ /* 0x000f700000000a00 */
[----:B------:R-:W5:Y:S01]  /*0070*/  LDC.64 R10, c[0x0][0x230] ;  /* 0x00008c00ff0a7b82 */ /* 0x000f620000000a00 */
[----:B-1----:R-:W-:-:S02]  /*0080*/  LOP3.LUT R0, R0, 0x7f, RZ, 0xc0, !PT ;  /* 0x0000007f00007812 */ /* 0x002fc400078ec0ff */
[----:B---3--:R-:W-:Y:S02]  /*0090*/  SHF.R.S32.HI R2, RZ, 0x18, R3 ;  /* 0x00000018ff027819 */ /* 0x008fe40000011403 */
[----:B------:R-:W-:Y:S02]  /*00a0*/  LEA R0, R3, R0, 0x7 ;  /* 0x0000000003007211 */ /* 0x000fe400078e38ff */
[----:B------:R-:W-:-:S04]  /*00b0*/  SGXT R3, R2, 0x1 ;  /* 0x000000010203781a */ /* 0x000fc80000000200 */
[----:B------:R-:W-:-:S04]  /*00c0*/  LEA.HI R3, R3, R0, RZ, 0x6 ;  /* 0x0000000003037211 */ /* 0x000fc800078f30ff */
[----:B------:R-:W-:-:S04]  /*00d0*/  LOP3.LUT R3, R3, 0xffffffc0, RZ, 0xc0, !PT ;  /* 0xffffffc003037812 */ /* 0x000fc800078ec0ff */
[----:B------:R-:W-:Y:S02]  /*00e0*/  IADD3 R13, R0, -R3, RZ ;  /* 0x80000003000d7210 */ /* 0x000fe40007ffe0ff */
[----:B------:R-:W1:Y:S03]  /*00f0*/  LDC.64 R2, c[0x0][0x210] ;  /* 0x00008400ff027b82 */ /* 0x000e660000000a00 */
[----:B--2---:R-:W-:-:S06]  /*0100*/  IMAD.WIDE R6, R13, 0x4, R6 ;  /* 0x000000040d067825 */ /* 0x004fcc00078e0206 */
[----:B------:R-:W2:Y:S01]  /*0110*/  LDG.E.EL R6, desc[UR4][R6.64] ;  /* 0x0000000406067981 */ /* 0x000ea2000c2e1900 */
[----:B----4-:R-:W-:-:S04]  /*0120*/  IMAD.WIDE R4, R13, 0x4, R4 ;  /* 0x000000040d047825 */ /* 0x010fc800078e0204 */
[C---:B-----5:R-:W-:Y:S02]  /*0130*/  IMAD.WIDE R8, R13.reuse, 0x4, R8 ;  /* 0x000000040d087825 */ /* 0x060fe400078e0208 */
[----:B------:R3:W4:Y:S02]  /*0140*/  LDG.E.EL R5, desc[UR4][R4.64] ;  /* 0x0000000404057981 */ /* 0x000724000c2e1900 */
[----:B0-----:R-:W-:Y:S02]  /*0150*/  IMAD.WIDE R10, R13, 0x4, R10 ;  /* 0x000000040d0a7825 */ /* 0x001fe400078e020a */
[----:B------:R-:W5:Y:S02]  /*0160*/  LDG.E.EL R8, desc[UR4][R8.64] ;  /* 0x0000000408087981 */ /* 0x000f64000c2e1900 */
[C---:B-1----:R-:W-:Y:S02]  /*0170*/  IMAD.WIDE R2, R0.reuse, 0x4, R2 ;  /* 0x0000000400027825 */ /* 0x042fe400078e0202 */
[----:B------:R-:W5:Y:S04]  /*0180*/  LDG.E.EL R11, desc[UR4][R10.64] ;  /* 0x000000040a0b7981 */ /* 0x000f68000c2e1900 */
[----:B------:R0:W4:Y:S01]  /*0190*/  LDG.E R12, desc[UR4][R2.64] ;  /* 0x00000004020c7981 */ /* 0x000122000c1e1900 */
[----:B---3--:R-:W-:Y:S01]  /*01a0*/  HFMA2.MMA R4, -RZ, RZ, 1.625, 0 ;  /* 0x3e800000ff047435 */ /* 0x008fe200000001ff */
[----:B0-----:R-:W0:Y:S02]  /*01b0*/  LDC.64 R2, c[0x0][0x238] ;  /* 0x00008e00ff027b82 */ /* 0x001e240000000a00 */
[----:B0-----:R-:W-:-:S04]  /*01c0*/  IMAD.WIDE R2, R0, 0x4, R2 ;  /* 0x0000000400027825 */ /* 0x001fc800078e0202 */
[----:B--2---:R-:W-:-:S04]  /*01d0*/  FADD R6, R6, 9.9999997473787516356e-06 ;  /* 0x3727c5ac06067421 */ /* 0x004fc80000000000 */
[----:B------:R-:W0:Y:S02]  /*01e0*/  MUFU.SQRT R7, R6 ;  /* 0x0000000600077308 */ /* 0x000e240000002000 */
[C---:B0-----:R-:W-:Y:S02]  /*01f0*/  FSETP.GT.AND P0, PT, R7.reuse, 8.50705917302346158658e+37, PT ;  /* 0x7e8000000700780b */ /* 0x041fe40003f04000 */
[----:B------:R-:W-:-:S11]  /*0200*/  FSETP.GEU.AND P1, PT, R7, 1.175494350822287508e-38, PT ;  /* 0x008000000700780b */ /* 0x000fd60003f2e000 */
[----:B------:R-:W-:-:S04]  /*0210*/  @P0 FMUL R7, R7, 0.25 ;  /* 0x3e80000007070820 */ /* 0x000fc80000400000 */
[----:B------:R-:W-:-:S06]  /*0220*/  @!P1 FMUL R7, R7, 16777216 ;  /* 0x4b80000007079820 */ /* 0x000fcc0000400000 */
[----:B------:R-:W0:Y:S01]  /*0230*/  MUFU.RCP R7, R7 ;  /* 0x0000000700077308 */ /* 0x000e220000001000 */
[----:B------:R-:W-:Y:S01]  /*0240*/  FSEL R4, R4, 1, P0 ;  /* 0x3f80000004047808 */ /* 0x000fe20000000000 */
[----:B----4-:R-:W-:-:S04]  /*0250*/  FADD R5, R12, -R5 ;  /* 0x800000050c057221 */ /* 0x010fc80000000000 */
[----:B------:R-:W-:-:S04]  /*0260*/  @!P1 FMUL R4, R4, 16777216 ;  /* 0x4b80000004049820 */ /* 0x000fc80000400000 */
[----:B0-----:R-:W-:-:S04]  /*0270*/  FMUL R4, R7, R4 ;  /* 0x0000000407047220 */ /* 0x001fc80000400000 */
[----:B------:R-:W-:-:S04]  /*0280*/  FMUL R4, R5, R4 ;  /* 0x0000000405047220 */ /* 0x000fc80000400000 */
[----:B-----5:R-:W-:-:S05]  /*0290*/  FFMA R4, R8, R4, R11 ;  /* 0x0000000408047223 */ /* 0x020fca000000000b */
[----:B------:R-:W-:-:S04]  /*02a0*/  FSETP.GEU.AND P0, PT, R4, RZ, PT ;  /* 0x000000ff0400720b */ /* 0x000fc80003f0e000 */
[----:B------:R-:W-:-:S05]  /*02b0*/  FSEL R5, R4, RZ, P0 ;  /* 0x000000ff04057208 */ /* 0x000fca0000000000 */
[----:B------:R-:W-:Y:S01]  /*02c0*/  STG.E desc[UR4][R2.64], R5 ;  /* 0x0000000502007986 */ /* 0x000fe2000c101904 */
[----:B------:R-:W-:Y:S05]  /*02d0*/  EXIT ;  /* 0x000000000000794d */ /* 0x000fea0003800000 */
.L_x_0:
[----:B------:R-:W-:-:S00]  /*02e0*/  BRA `(.L_x_0) ;  /* 0xfffffffc00fc7947 */ /* 0x000fc0000383ffff */
[----:B------:R-:W-:-:S00]  /*02f0*/  NOP ;  /* 0x0000000000007918 */ /* 0x000fc00000000000 */
        /* <DEDUP_REMOVED lines=8> */
.L_x_1:


//--------------------- .nv.global.init           --------------------------
	.section	.nv.global.init,"aw",@progbits
.nv.global.init:
	.type		_$_str,@object
	.size		_$_str,(_$_str_$_2 - _$_str)
_$_str:
        /*0000*/ 	.byte	0x5f, 0x5f, 0x43, 0x55, 0x44, 0x41, 0x5f, 0x46, 0x54, 0x5a, 0x00
	.type		_$_str_$_2,@object
	.size		_$_str_$_2,(.L_1 - _$_str_$_2)
_$_str_$_2:
        /*000b*/ 	.byte	0x5f, 0x5f, 0x43, 0x55, 0x44, 0x41, 0x5f, 0x50, 0x52, 0x45, 0x43, 0x5f, 0x53, 0x51, 0x52, 0x54
        /*001b*/ 	.byte	0x00
.L_1:


//--------------------- .nv.constant0.triton_poi_fused__native_batch_norm_legit_no_training_relu_30 --------------------------
	.section	.nv.constant0.triton_poi_fused__native_batch_norm_legit_no_training_relu_30,"a",@progbits
	.sectionflags	@""
	.align	4
.nv.constant0.triton_poi_fused__native_batch_norm_legit_no_training_relu_30:
	.zero		580
